	.headerflags	@"EF_CUDA_TEXMODE_UNIFIED EF_CUDA_64BIT_ADDRESS EF_CUDA_ACCELERATORS EF_CUDA_SM90 EF_CUDA_VIRTUAL_SM(EF_CUDA_SM90)"
	.elftype	@"ET_EXEC"


//--------------------- .nv.info                  --------------------------
	.section	.nv.info,"",@"SHT_CUDA_INFO"
	.align	4


	//----- nvinfo : EIATTR_REGCOUNT
	.align		4
        /*0000*/ 	.byte	0x04, 0x2f
        /*0002*/ 	.short	(.L_1 - .L_0)
	.align		4
.L_0:
        /*0004*/ 	.word	index@(triton_poi_fused_convolution_20)
        /*0008*/ 	.word	0x0000000c


	//----- nvinfo : EIATTR_MIN_STACK_SIZE
	.align		4
.L_1:
        /*000c*/ 	.byte	0x04, 0x12
        /*000e*/ 	.short	(.L_3 - .L_2)
	.align		4
.L_2:
        /*0010*/ 	.word	index@(triton_poi_fused_convolution_20)
        /*0014*/ 	.word	0x00000000


	//----- nvinfo : EIATTR_FRAME_SIZE
	.align		4
.L_3:
        /*0018*/ 	.byte	0x04, 0x11
        /*001a*/ 	.short	(.L_5 - .L_4)
	.align		4
.L_4:
        /*001c*/ 	.word	index@(triton_poi_fused_convolution_20)
        /*0020*/ 	.word	0x00000000


	//----- nvinfo : EIATTR_MIN_STACK_SIZE
	.align		4
.L_5:
        /*0024*/ 	.byte	0x04, 0x12
        /*0026*/ 	.short	(.L_7 - .L_6)
	.align		4
.L_6:
        /*0028*/ 	.word	index@(triton_poi_fused_convolution_20)
        /*002c*/ 	.word	0x00000000
.L_7:


//--------------------- .nv.info.triton_poi_fused_convolution_20 --------------------------
	.section	.nv.info.triton_poi_fused_convolution_20,"",@"SHT_CUDA_INFO"
	.sectionflags	@""
	.align	4


	//----- nvinfo : EIATTR_CUDA_API_VERSION
	.align		4
        /*0000*/ 	.byte	0x04, 0x37
        /*0002*/ 	.short	(.L_9 - .L_8)
.L_8:
        /*0004*/ 	.word	0x0000007c


	//----- nvinfo : EIATTR_KPARAM_INFO
	.align		4
.L_9:
        /*0008*/ 	.byte	0x04, 0x17
        /*000a*/ 	.short	(.L_11 - .L_10)
.L_10:
        /*000c*/ 	.word	0x00000000
        /*0010*/ 	.short	0x0002
        /*0012*/ 	.short	0x0010
        /*0014*/ 	.byte	0x00, 0xf0, 0x11, 0x00


	//----- nvinfo : EIATTR_KPARAM_INFO
	.align		4
.L_11:
        /*0018*/ 	.byte	0x04, 0x17
        /*001a*/ 	.short	(.L_13 - .L_12)
.L_12:
        /*001c*/ 	.word	0x00000000
        /*0020*/ 	.short	0x0001
        /*0022*/ 	.short	0x0008
        /*0024*/ 	.byte	0x00, 0xf4, 0x21, 0x00


	//----- nvinfo : EIATTR_KPARAM_INFO
	.align		4
.L_13:
        /*0028*/ 	.byte	0x04, 0x17
        /*002a*/ 	.short	(.L_15 - .L_14)
.L_14:
        /*002c*/ 	.word	0x00000000
        /*0030*/ 	.short	0x0000
        /*0032*/ 	.short	0x0000
        /*0034*/ 	.byte	0x00, 0xf4, 0x21, 0x00


	//----- nvinfo : EIATTR_SPARSE_MMA_MASK
	.align		4
.L_15:
        /*0038*/ 	.byte	0x03, 0x50
        /*003a*/ 	.short	0x0000


	//----- nvinfo : EIATTR_MAXREG_COUNT
	.align		4
        /*003c*/ 	.byte	0x03, 0x1b
        /*003e*/ 	.short	0x00ff


	//----- nvinfo : EIATTR_EXIT_INSTR_OFFSETS
	.align		4
        /*0040*/ 	.byte	0x04, 0x1c
        /*0042*/ 	.short	(.L_17 - .L_16)


	//   ....[0]....
.L_16:
        /*0044*/ 	.word	0x00000170


	//   ....[1]....
        /*0048*/ 	.word	0x00000190


	//----- nvinfo : EIATTR_REQNTID
	.align		4
.L_17:
        /*004c*/ 	.byte	0x04, 0x10
        /*004e*/ 	.short	(.L_19 - .L_18)
.L_18:
        /*0050*/ 	.word	0x00000080
        /*0054*/ 	.word	0x00000001
        /*0058*/ 	.word	0x00000001


	//----- nvinfo : EIATTR_CBANK_PARAM_SIZE
	.align		4
.L_19:
        /*005c*/ 	.byte	0x03, 0x19
        /*005e*/ 	.short	0x0014


	//----- nvinfo : EIATTR_PARAM_CBANK
	.align		4
        /*0060*/ 	.byte	0x04, 0x0a
        /*0062*/ 	.short	(.L_21 - .L_20)
	.align		4
.L_20:
        /*0064*/ 	.word	index@(.nv.constant0.triton_poi_fused_convolution_20)
        /*0068*/ 	.short	0x0210
        /*006a*/ 	.short	0x0014


	//----- nvinfo : EIATTR_SW_WAR
	.align		4
.L_21:
        /*006c*/ 	.byte	0x04, 0x36
        /*006e*/ 	.short	(.L_23 - .L_22)
.L_22:
        /*0070*/ 	.word	0x00000008
.L_23:


//--------------------- .nv.callgraph             --------------------------
	.section	.nv.callgraph,"",@"SHT_CUDA_CALLGRAPH"
	.align	4
	.sectionentsize	8
	.align		4
        /*0000*/ 	.word	0x00000000
	.align		4
        /*0004*/ 	.word	0xffffffff
	.align		4
        /*0008*/ 	.word	0x00000000
	.align		4
        /*000c*/ 	.word	0xfffffffe
	.align		4
        /*0010*/ 	.word	0x00000000
	.align		4
        /*0014*/ 	.word	0xfffffffd
	.align		4
        /*0018*/ 	.word	0x00000000
	.align		4
        /*001c*/ 	.word	0xfffffffc


//--------------------- .text.triton_poi_fused_convolution_20 --------------------------
	.section	.text.triton_poi_fused_convolution_20,"ax",@progbits
	.align	128
        .global         triton_poi_fused_convolution_20
        .type           triton_poi_fused_convolution_20,@function
        .size           triton_poi_fused_convolution_20,(.L_x_1 - triton_poi_fused_convolution_20)
        .other          triton_poi_fused_convolution_20,@"STO_CUDA_ENTRY STV_DEFAULT"
triton_poi_fused_convolution_20:
.text.triton_poi_fused_convolution_20:
[----:B------:R-:W0:Y:S02]  /*0000*/  LDC R1, c[0x0][0x28] ;  /* 0x00000a00ff017b82 */ /* 0x000e240000000800 */
[----:B------:R-:W1:Y:S01]  /*0010*/  S2R R0, SR_TID.X ;  /* 0x0000000000007919 */ /* 0x000e620000002100 */
[----:B------:R-:W2:Y:S01]  /*0020*/  LDC.64 R2, c[0x0][0x210] ;  /* 0x00008400ff027b82 */ /* 0x000ea20000000a00 */
[----:B------:R-:W-:Y:S01]  /*0030*/  ULDC.64 UR4, c[0x0][0x208] ;  /* 0x0000820000047ab9 */ /* 0x000fe20000000a00 */
[----:B------:R-:W3:Y:S01]  /*0040*/  S2R R7, SR_CTAID.X ;  /* 0x0000000000077919 */ /* 0x000ee20000002500 */
[----:B-1----:R-:W-:Y:S02]  /*0050*/  LOP3.LUT R0, R0, 0x7f, RZ, 0xc0, !PT ;  /* 0x0000007f00007812 */ /* 0x002fe400078ec0ff */
[----:B---3--:R-:W-:-:S03]  /*0060*/  SHF.R.S32.HI R4, RZ, 0x18, R7 ;  /* 0x00000018ff047819 */ /* 0x008fc60000011407 */
[----:B------:R-:W-:Y:S01]  /*0070*/  IMAD R7, R7, 0x80, R0 ;  /* 0x0000008007077824 */ /* 0x000fe200078e0200 */
[----:B------:R-:W-:-:S03]  /*0080*/  SGXT R0, R4, 0x1 ;  /* 0x000000010400781a */ /* 0x000fc60000000200 */
[C---:B--2---:R-:W-:Y:S01]  /*0090*/  IMAD.WIDE R2, R7.reuse, 0x4, R2 ;  /* 0x0000000407027825 */ /* 0x044fe200078e0202 */
[----:B------:R-:W1:Y:S01]  /*00a0*/  LDC.64 R4, c[0x0][0x218] ;  /* 0x00008600ff047b82 */ /* 0x000e620000000a00 */
[----:B------:R-:W-:Y:S02]  /*00b0*/  ISETP.GE.AND P0, PT, R7, 0x400, PT ;  /* 0x000004000700780c */ /* 0x000fe40003f06270 */
[----:B------:R-:W-:Y:S01]  /*00c0*/  LEA.HI R0, R0, R7, RZ, 0x6 ;  /* 0x0000000700007211 */ /* 0x000fe200078f30ff */
[----:B------:R-:W-:-:S03]  /*00d0*/  IMAD.MOV.U32 R7, RZ, RZ, RZ ;  /* 0x000000ffff077224 */ /* 0x000fc600078e00ff */
[----:B------:R-:W-:-:S04]  /*00e0*/  SHF.R.S32.HI R0, RZ, 0x6, R0 ;  /* 0x00000006ff007819 */ /* 0x000fc80000011400 */
[----:B------:R-:W-:-:S04]  /*00f0*/  LEA.HI R6, R0, R0, RZ, 0x2 ;  /* 0x0000000000067211 */ /* 0x000fc800078f10ff */
[----:B------:R-:W-:-:S05]  /*0100*/  LOP3.LUT R9, R6, 0xfffffffc, RZ, 0xc0, !PT ;  /* 0xfffffffc06097812 */ /* 0x000fca00078ec0ff */
[----:B------:R-:W-:Y:S02]  /*0110*/  IMAD.IADD R9, R0, 0x1, -R9 ;  /* 0x0000000100097824 */ /* 0x000fe400078e0a09 */
[----:B------:R-:W-:Y:S02]  /*0120*/  IMAD.MOV.U32 R0, RZ, RZ, RZ ;  /* 0x000000ffff007224 */ /* 0x000fe400078e00ff */
[----:B-1----:R-:W-:-:S04]  /*0130*/  IMAD.WIDE R4, R9, 0x4, R4 ;  /* 0x0000000409047825 */ /* 0x002fc800078e0204 */
[----:B------:R-:W2:Y:S04]  /*0140*/  @!P0 LDG.E R0, desc[UR4][R2.64] ;  /* 0x0000000402008981 */ /* 0x000ea8000c1e1900 */
[----:B------:R-:W2:Y:S02]  /*0150*/  @!P0 LDG.E.EL R7, desc[UR4][R4.64] ;  /* 0x0000000404078981 */ /* 0x000ea4000c2e1900 */
[----:B--2---:R-:W-:Y:S01]  /*0160*/  FADD R7, R7, R0 ;  /* 0x0000000007077221 */ /* 0x004fe20000000000 */
[----:B------:R-:W-:Y:S06]  /*0170*/  @P0 EXIT ;  /* 0x000000000000094d */ /* 0x000fec0003800000 */
[----:B------:R-:W-:Y:S01]  /*0180*/  STG.E desc[UR4][R2.64], R7 ;  /* 0x0000000702007986 */ /* 0x000fe2000c101904 */
[----:B------:R-:W-:Y:S05]  /*0190*/  EXIT ;  /* 0x000000000000794d */ /* 0x000fea0003800000 */
.L_x_0:
[----:B------:R-:W-:-:S00]  /*01a0*/  BRA `(.L_x_0) ;  /* 0xfffffffc00fc7947 */ /* 0x000fc0000383ffff */
[----:B------:R-:W-:-:S00]  /*01b0*/  NOP ;  /* 0x0000000000007918 */ /* 0x000fc00000000000 */
        /* <DEDUP_REMOVED lines=12> */
.L_x_1:


//--------------------- .nv.constant0.triton_poi_fused_convolution_20 --------------------------
	.section	.nv.constant0.triton_poi_fused_convolution_20,"a",@progbits
	.sectionflags	@""
	.align	4
.nv.constant0.triton_poi_fused_convolution_20:
	.zero		548
